//
// Generated by NVIDIA NVVM Compiler
//
// Compiler Build ID: CL-36424714
// Cuda compilation tools, release 13.0, V13.0.88
// Based on NVVM 20.0.0
//

.version 9.0
.target sm_100
.address_size 64

	// .globl	_Z15applyGateKernelPfPKfi

.visible .entry _Z15applyGateKernelPfPKfi(
	.param .u64 .ptr .align 1 _Z15applyGateKernelPfPKfi_param_0,
	.param .u64 .ptr .align 1 _Z15applyGateKernelPfPKfi_param_1,
	.param .u32 _Z15applyGateKernelPfPKfi_param_2
)
{
	.reg .pred 	%p<10>;
	.reg .b32 	%r<28>;
	.reg .b32 	%f<112>;
	.reg .b64 	%rd<45>;

	ld.param.u64 	%rd15, [_Z15applyGateKernelPfPKfi_param_0];
	ld.param.u64 	%rd16, [_Z15applyGateKernelPfPKfi_param_1];
	ld.param.u32 	%r18, [_Z15applyGateKernelPfPKfi_param_2];
	cvta.to.global.u64 	%rd1, %rd16;
	cvta.to.global.u64 	%rd2, %rd15;
	mov.u32 	%r1, %tid.x;
	setp.lt.s32 	%p1, %r18, 1;
	mov.f32 	%f111, 0f00000000;
	@%p1 bra 	$L__BB0_13;
	mul.lo.s32 	%r2, %r18, %r1;
	and.b32  	%r3, %r18, 15;
	setp.lt.u32 	%p2, %r18, 16;
	mov.f32 	%f111, 0f00000000;
	mov.b32 	%r25, 0;
	@%p2 bra 	$L__BB0_4;
	and.b32  	%r25, %r18, 2147483632;
	neg.s32 	%r23, %r25;
	mul.wide.u32 	%rd17, %r2, 4;
	add.s64 	%rd18, %rd17, %rd1;
	add.s64 	%rd42, %rd18, 32;
	add.s64 	%rd41, %rd2, 32;
	mov.f32 	%f111, 0f00000000;
$L__BB0_3:
	.pragma "nounroll";
	ld.global.f32 	%f18, [%rd42+-32];
	ld.global.f32 	%f19, [%rd41+-32];
	fma.rn.f32 	%f20, %f18, %f19, %f111;
	ld.global.f32 	%f21, [%rd42+-28];
	ld.global.f32 	%f22, [%rd41+-28];
	fma.rn.f32 	%f23, %f21, %f22, %f20;
	ld.global.f32 	%f24, [%rd42+-24];
	ld.global.f32 	%f25, [%rd41+-24];
	fma.rn.f32 	%f26, %f24, %f25, %f23;
	ld.global.f32 	%f27, [%rd42+-20];
	ld.global.f32 	%f28, [%rd41+-20];
	fma.rn.f32 	%f29, %f27, %f28, %f26;
	ld.global.f32 	%f30, [%rd42+-16];
	ld.global.f32 	%f31, [%rd41+-16];
	fma.rn.f32 	%f32, %f30, %f31, %f29;
	ld.global.f32 	%f33, [%rd42+-12];
	ld.global.f32 	%f34, [%rd41+-12];
	fma.rn.f32 	%f35, %f33, %f34, %f32;
	ld.global.f32 	%f36, [%rd42+-8];
	ld.global.f32 	%f37, [%rd41+-8];
	fma.rn.f32 	%f38, %f36, %f37, %f35;
	ld.global.f32 	%f39, [%rd42+-4];
	ld.global.f32 	%f40, [%rd41+-4];
	fma.rn.f32 	%f41, %f39, %f40, %f38;
	ld.global.f32 	%f42, [%rd42];
	ld.global.f32 	%f43, [%rd41];
	fma.rn.f32 	%f44, %f42, %f43, %f41;
	ld.global.f32 	%f45, [%rd42+4];
	ld.global.f32 	%f46, [%rd41+4];
	fma.rn.f32 	%f47, %f45, %f46, %f44;
	ld.global.f32 	%f48, [%rd42+8];
	ld.global.f32 	%f49, [%rd41+8];
	fma.rn.f32 	%f50, %f48, %f49, %f47;
	ld.global.f32 	%f51, [%rd42+12];
	ld.global.f32 	%f52, [%rd41+12];
	fma.rn.f32 	%f53, %f51, %f52, %f50;
	ld.global.f32 	%f54, [%rd42+16];
	ld.global.f32 	%f55, [%rd41+16];
	fma.rn.f32 	%f56, %f54, %f55, %f53;
	ld.global.f32 	%f57, [%rd42+20];
	ld.global.f32 	%f58, [%rd41+20];
	fma.rn.f32 	%f59, %f57, %f58, %f56;
	ld.global.f32 	%f60, [%rd42+24];
	ld.global.f32 	%f61, [%rd41+24];
	fma.rn.f32 	%f62, %f60, %f61, %f59;
	ld.global.f32 	%f63, [%rd42+28];
	ld.global.f32 	%f64, [%rd41+28];
	fma.rn.f32 	%f111, %f63, %f64, %f62;
	add.s32 	%r23, %r23, 16;
	add.s64 	%rd42, %rd42, 64;
	add.s64 	%rd41, %rd41, 64;
	setp.ne.s32 	%p3, %r23, 0;
	@%p3 bra 	$L__BB0_3;
$L__BB0_4:
	setp.eq.s32 	%p4, %r3, 0;
	@%p4 bra 	$L__BB0_13;
	and.b32  	%r9, %r18, 7;
	setp.lt.u32 	%p5, %r3, 8;
	@%p5 bra 	$L__BB0_7;
	add.s32 	%r20, %r25, %r2;
	mul.wide.u32 	%rd19, %r20, 4;
	add.s64 	%rd20, %rd1, %rd19;
	ld.global.f32 	%f66, [%rd20];
	cvt.u64.u32 	%rd21, %r25;
	mul.wide.u32 	%rd22, %r25, 4;
	add.s64 	%rd23, %rd2, %rd22;
	ld.global.f32 	%f67, [%rd23];
	fma.rn.f32 	%f68, %f66, %f67, %f111;
	cvt.u64.u32 	%rd24, %r2;
	add.s64 	%rd25, %rd21, %rd24;
	shl.b64 	%rd26, %rd25, 2;
	add.s64 	%rd27, %rd1, %rd26;
	ld.global.f32 	%f69, [%rd27+4];
	ld.global.f32 	%f70, [%rd23+4];
	fma.rn.f32 	%f71, %f69, %f70, %f68;
	ld.global.f32 	%f72, [%rd27+8];
	ld.global.f32 	%f73, [%rd23+8];
	fma.rn.f32 	%f74, %f72, %f73, %f71;
	ld.global.f32 	%f75, [%rd27+12];
	ld.global.f32 	%f76, [%rd23+12];
	fma.rn.f32 	%f77, %f75, %f76, %f74;
	ld.global.f32 	%f78, [%rd27+16];
	ld.global.f32 	%f79, [%rd23+16];
	fma.rn.f32 	%f80, %f78, %f79, %f77;
	ld.global.f32 	%f81, [%rd27+20];
	ld.global.f32 	%f82, [%rd23+20];
	fma.rn.f32 	%f83, %f81, %f82, %f80;
	ld.global.f32 	%f84, [%rd27+24];
	ld.global.f32 	%f85, [%rd23+24];
	fma.rn.f32 	%f86, %f84, %f85, %f83;
	ld.global.f32 	%f87, [%rd27+28];
	ld.global.f32 	%f88, [%rd23+28];
	fma.rn.f32 	%f111, %f87, %f88, %f86;
	add.s32 	%r25, %r25, 8;
$L__BB0_7:
	setp.eq.s32 	%p6, %r9, 0;
	@%p6 bra 	$L__BB0_13;
	and.b32  	%r12, %r18, 3;
	setp.lt.u32 	%p7, %r9, 4;
	@%p7 bra 	$L__BB0_10;
	add.s32 	%r21, %r25, %r2;
	mul.wide.u32 	%rd28, %r21, 4;
	add.s64 	%rd29, %rd1, %rd28;
	ld.global.f32 	%f90, [%rd29];
	cvt.u64.u32 	%rd30, %r25;
	mul.wide.u32 	%rd31, %r25, 4;
	add.s64 	%rd32, %rd2, %rd31;
	ld.global.f32 	%f91, [%rd32];
	fma.rn.f32 	%f92, %f90, %f91, %f111;
	cvt.u64.u32 	%rd33, %r2;
	add.s64 	%rd34, %rd30, %rd33;
	shl.b64 	%rd35, %rd34, 2;
	add.s64 	%rd36, %rd1, %rd35;
	ld.global.f32 	%f93, [%rd36+4];
	ld.global.f32 	%f94, [%rd32+4];
	fma.rn.f32 	%f95, %f93, %f94, %f92;
	ld.global.f32 	%f96, [%rd36+8];
	ld.global.f32 	%f97, [%rd32+8];
	fma.rn.f32 	%f98, %f96, %f97, %f95;
	ld.global.f32 	%f99, [%rd36+12];
	ld.global.f32 	%f100, [%rd32+12];
	fma.rn.f32 	%f111, %f99, %f100, %f98;
	add.s32 	%r25, %r25, 4;
$L__BB0_10:
	setp.eq.s32 	%p8, %r12, 0;
	@%p8 bra 	$L__BB0_13;
	mul.wide.u32 	%rd37, %r25, 4;
	add.s64 	%rd44, %rd2, %rd37;
	add.s32 	%r22, %r25, %r2;
	mul.wide.u32 	%rd38, %r22, 4;
	add.s64 	%rd43, %rd1, %rd38;
	neg.s32 	%r27, %r12;
$L__BB0_12:
	.pragma "nounroll";
	ld.global.f32 	%f101, [%rd43];
	ld.global.f32 	%f102, [%rd44];
	fma.rn.f32 	%f111, %f101, %f102, %f111;
	add.s64 	%rd44, %rd44, 4;
	add.s64 	%rd43, %rd43, 4;
	add.s32 	%r27, %r27, 1;
	setp.ne.s32 	%p9, %r27, 0;
	@%p9 bra 	$L__BB0_12;
$L__BB0_13:
	mul.wide.u32 	%rd39, %r1, 4;
	add.s64 	%rd40, %rd2, %rd39;
	st.global.f32 	[%rd40], %f111;
	ret;

}


// ===== COMPILED SASS (sm_100) =====

	.target	sm_100

	.elftype	@"ET_EXEC"


//--------------------- .note.nv.tkinfo           --------------------------
	.section	.note.nv.tkinfo,"",@"SHT_NOTE"
	.sectionflags	@"SHF_NOTE_NV_TKINFO"
	.tkinfo
        /*0018*/ 	.word	0x00000002
        /*0030*/ 	.string	""
        /*0030*/ 	.string	"ptxas"
        /*0030*/ 	.string	"Cuda compilation tools, release 13.0, V13.0.88"
        /*0030*/ 	.string	"Build cuda_13.0.r13.0/compiler.36424714_0"
        /*0030*/ 	.string	"-arch sm_100 -m 64 "



//--------------------- .note.nv.cuinfo           --------------------------
	.section	.note.nv.cuinfo,"",@"SHT_NOTE"
	.sectionflags	@"SHF_NOTE_NV_CUINFO"
        /*0018*/ 	.short	0x0002
        /*001a*/ 	.short	0x0064
        /*001c*/ 	.short	0x0082
	.zero		2


//--------------------- .nv.info                  --------------------------
	.section	.nv.info,"",@"SHT_CUDA_INFO"
	.align	4


	//----- nvinfo : EIATTR_REGCOUNT
	.align		4
        /*0000*/ 	.byte	0x04, 0x2f
        /*0002*/ 	.short	(.L_1 - .L_0)
	.align		4
.L_0:
        /*0004*/ 	.word	index@(_Z15applyGateKernelPfPKfi)
        /*0008*/ 	.word	0x0000001e


	//----- nvinfo : EIATTR_FRAME_SIZE
	.align		4
.L_1:
        /*000c*/ 	.byte	0x04, 0x11
        /*000e*/ 	.short	(.L_3 - .L_2)
	.align		4
.L_2:
        /*0010*/ 	.word	index@(_Z15applyGateKernelPfPKfi)
        /*0014*/ 	.word	0x00000000


	//----- nvinfo : EIATTR_MIN_STACK_SIZE
	.align		4
.L_3:
        /*0018*/ 	.byte	0x04, 0x12
        /*001a*/ 	.short	(.L_5 - .L_4)
	.align		4
.L_4:
        /*001c*/ 	.word	index@(_Z15applyGateKernelPfPKfi)
        /*0020*/ 	.word	0x00000000
.L_5:


//--------------------- .nv.compat                --------------------------
	.section	.nv.compat,"",@"SHT_CUDA_COMPAT_INFO"
	.align	4
        /*0000*/ 	.byte	0x02, 0x09, 0x00, 0x00, 0x02, 0x02, 0x01, 0x00, 0x02, 0x05, 0x05, 0x00, 0x03, 0x07, 0x01, 0x01
        /*0010*/ 	.byte	0x02, 0x03, 0x00, 0x00, 0x02, 0x06, 0x01, 0x00, 0x04, 0x0b, 0x08, 0x00, 0x09, 0x00, 0x00, 0x00
        /*0020*/ 	.byte	0x00, 0x00, 0x00, 0x00


//--------------------- .nv.info._Z15applyGateKernelPfPKfi --------------------------
	.section	.nv.info._Z15applyGateKernelPfPKfi,"",@"SHT_CUDA_INFO"
	.sectionflags	@""
	.align	4


	//----- nvinfo : EIATTR_CUDA_API_VERSION
	.align		4
        /*0000*/ 	.byte	0x04, 0x37
        /*0002*/ 	.short	(.L_7 - .L_6)
.L_6:
        /*0004*/ 	.word	0x00000082


	//----- nvinfo : EIATTR_KPARAM_INFO
	.align		4
.L_7:
        /*0008*/ 	.byte	0x04, 0x17
        /*000a*/ 	.short	(.L_9 - .L_8)
.L_8:
        /*000c*/ 	.word	0x00000000
        /*0010*/ 	.short	0x0002
        /*0012*/ 	.short	0x0010
        /*0014*/ 	.byte	0x00, 0xf0, 0x11, 0x00


	//----- nvinfo : EIATTR_KPARAM_INFO
	.align		4
.L_9:
        /*0018*/ 	.byte	0x04, 0x17
        /*001a*/ 	.short	(.L_11 - .L_10)
.L_10:
        /*001c*/ 	.word	0x00000000
        /*0020*/ 	.short	0x0001
        /*0022*/ 	.short	0x0008
        /*0024*/ 	.byte	0x00, 0xf5, 0x21, 0x00


	//----- nvinfo : EIATTR_KPARAM_INFO
	.align		4
.L_11:
        /*0028*/ 	.byte	0x04, 0x17
        /*002a*/ 	.short	(.L_13 - .L_12)
.L_12:
        /*002c*/ 	.word	0x00000000
        /*0030*/ 	.short	0x0000
        /*0032*/ 	.short	0x0000
        /*0034*/ 	.byte	0x00, 0xf5, 0x21, 0x00


	//----- nvinfo : EIATTR_SPARSE_MMA_MASK
	.align		4
.L_13:
        /*0038*/ 	.byte	0x03, 0x50
        /*003a*/ 	.short	0x0000


	//----- nvinfo : EIATTR_MAXREG_COUNT
	.align		4
        /*003c*/ 	.byte	0x03, 0x1b
        /*003e*/ 	.short	0x00ff


	//----- nvinfo : EIATTR_MERCURY_ISA_VERSION
	.align		4
        /*0040*/ 	.byte	0x03, 0x5f
        /*0042*/ 	.short	0x0101


	//----- nvinfo : EIATTR_VRC_CTA_INIT_COUNT
	.align		4
        /*0044*/ 	.byte	0x02, 0x4a
	.zero		1
	.zero		1


	//----- nvinfo : EIATTR_EXIT_INSTR_OFFSETS
	.align		4
        /*0048*/ 	.byte	0x04, 0x1c
        /*004a*/ 	.short	(.L_15 - .L_14)


	//   ....[0]....
.L_14:
        /*004c*/ 	.word	0x00000b10


	//----- nvinfo : EIATTR_CBANK_PARAM_SIZE
	.align		4
.L_15:
        /*0050*/ 	.byte	0x03, 0x19
        /*0052*/ 	.short	0x0014


	//----- nvinfo : EIATTR_PARAM_CBANK
	.align		4
        /*0054*/ 	.byte	0x04, 0x0a
        /*0056*/ 	.short	(.L_17 - .L_16)
	.align		4
.L_16:
        /*0058*/ 	.word	index@(.nv.constant0._Z15applyGateKernelPfPKfi)
        /*005c*/ 	.short	0x0380
        /*005e*/ 	.short	0x0014


	//----- nvinfo : EIATTR_SW_WAR
	.align		4
.L_17:
        /*0060*/ 	.byte	0x04, 0x36
        /*0062*/ 	.short	(.L_19 - .L_18)
.L_18:
        /*0064*/ 	.word	0x00000008
.L_19:


//--------------------- .nv.callgraph             --------------------------
	.section	.nv.callgraph,"",@"SHT_CUDA_CALLGRAPH"
	.align	4
	.sectionentsize	8
	.align		4
        /*0000*/ 	.word	0x00000000
	.align		4
        /*0004*/ 	.word	0xffffffff
	.align		4
        /*0008*/ 	.word	0x00000000
	.align		4
        /*000c*/ 	.word	0xfffffffe
	.align		4
        /*0010*/ 	.word	0x00000000
	.align		4
        /*0014*/ 	.word	0xfffffffd
	.align		4
        /*0018*/ 	.word	0x00000000
	.align		4
        /*001c*/ 	.word	0xfffffffc


//--------------------- .text._Z15applyGateKernelPfPKfi --------------------------
	.section	.text._Z15applyGateKernelPfPKfi,"ax",@progbits
	.align	128
        .global         _Z15applyGateKernelPfPKfi
        .type           _Z15applyGateKernelPfPKfi,@function
        .size           _Z15applyGateKernelPfPKfi,(.L_x_7 - _Z15applyGateKernelPfPKfi)
        .other          _Z15applyGateKernelPfPKfi,@"STO_CUDA_ENTRY STV_DEFAULT"
_Z15applyGateKernelPfPKfi:
.text._Z15applyGateKernelPfPKfi:
[----:B------:R-:W-:Y:S01]  /*0000*/  LDC R1, c[0x0][0x37c] ;  /* 0x0000df00ff017b82 */ /* 0x000fe20000000800 */
[----:B------:R-:W0:Y:S01]  /*0010*/  LDCU UR6, c[0x0][0x390] ;  /* 0x00007200ff0677ac */ /* 0x000e220008000800 */
[----:B------:R-:W1:Y:S01]  /*0020*/  S2R R0, SR_TID.X ;  /* 0x0000000000007919 */ /* 0x000e620000002100 */
[----:B------:R-:W-:Y:S01]  /*0030*/  HFMA2 R14, -RZ, RZ, 0, 0 ;  /* 0x00000000ff0e7431 */ /* 0x000fe200000001ff */
[----:B------:R-:W2:Y:S01]  /*0040*/  LDCU.64 UR10, c[0x0][0x358] ;  /* 0x00006b00ff0a77ac */ /* 0x000ea20008000a00 */
[----:B0-----:R-:W-:-:S09]  /*0050*/  UISETP.GE.AND UP0, UPT, UR6, 0x1, UPT ;  /* 0x000000010600788c */ /* 0x001fd2000bf06270 */
[----:B--2---:R-:W-:Y:S05]  /*0060*/  BRA.U !UP0, `(.L_x_0) ;  /* 0x00000009089c7547 */ /* 0x004fea000b800000 */
[----:B------:R-:W-:Y:S02]  /*0070*/  UISETP.GE.U32.AND UP1, UPT, UR6, 0x10, UPT ;  /* 0x000000100600788c */ /* 0x000fe4000bf26070 */
[----:B-1----:R-:W-:Y:S01]  /*0080*/  IMAD R6, R0, UR6, RZ ;  /* 0x0000000600067c24 */ /* 0x002fe2000f8e02ff */
[----:B------:R-:W-:Y:S01]  /*0090*/  ULOP3.LUT UR7, UR6, 0xf, URZ, 0xc0, !UPT ;  /* 0x0000000f06077892 */ /* 0x000fe2000f8ec0ff */
[----:B------:R-:W-:Y:S02]  /*00a0*/  MOV R14, RZ ;  /* 0x000000ff000e7202 */ /* 0x000fe40000000f00 */
[----:B------:R-:W-:Y:S01]  /*00b0*/  MOV R7, RZ ;  /* 0x000000ff00077202 */ /* 0x000fe20000000f00 */
[----:B------:R-:W-:Y:S02]  /*00c0*/  UISETP.NE.AND UP0, UPT, UR7, URZ, UPT ;  /* 0x000000ff0700728c */ /* 0x000fe4000bf05270 */
[----:B------:R-:W-:Y:S09]  /*00d0*/  BRA.U !UP1, `(.L_x_1) ;  /* 0x0000000509107547 */ /* 0x000ff2000b800000 */
[----:B------:R-:W0:Y:S01]  /*00e0*/  LDC.64 R2, c[0x0][0x388] ;  /* 0x0000e200ff027b82 */ /* 0x000e220000000a00 */
[----:B------:R-:W1:Y:S01]  /*00f0*/  LDCU.64 UR4, c[0x0][0x380] ;  /* 0x00007000ff0477ac */ /* 0x000e620008000a00 */
[----:B------:R-:W-:Y:S01]  /*0100*/  MOV R14, RZ ;  /* 0x000000ff000e7202 */ /* 0x000fe20000000f00 */
[----:B------:R-:W-:-:S04]  /*0110*/  ULOP3.LUT UR8, UR6, 0x7ffffff0, URZ, 0xc0, !UPT ;  /* 0x7ffffff006087892 */ /* 0x000fc8000f8ec0ff */
[----:B------:R-:W-:Y:S02]  /*0120*/  UIADD3 UR9, UPT, UPT, -UR8, URZ, URZ ;  /* 0x000000ff08097290 */ /* 0x000fe4000fffe1ff */
[----:B------:R-:W-:Y:S01]  /*0130*/  MOV R7, UR8 ;  /* 0x0000000800077c02 */ /* 0x000fe20008000f00 */
[----:B-1----:R-:W-:-:S04]  /*0140*/  UIADD3 UR4, UP1, UPT, UR4, 0x20, URZ ;  /* 0x0000002004047890 */ /* 0x002fc8000ff3e0ff */
[----:B------:R-:W-:Y:S01]  /*0150*/  UIADD3.X UR5, UPT, UPT, URZ, UR5, URZ, UP1, !UPT ;  /* 0x00000005ff057290 */ /* 0x000fe20008ffe4ff */
[----:B0-----:R-:W-:Y:S01]  /*0160*/  IMAD.WIDE.U32 R2, R6, 0x4, R2 ;  /* 0x0000000406027825 */ /* 0x001fe200078e0002 */
[----:B------:R-:W-:Y:S02]  /*0170*/  MOV R4, UR4 ;  /* 0x0000000400047c02 */ /* 0x000fe40008000f00 */
[----:B------:R-:W-:Y:S02]  /*0180*/  IADD3 R2, P0, PT, R2, 0x20, RZ ;  /* 0x0000002002027810 */ /* 0x000fe40007f1e0ff */
[----:B------:R-:W-:Y:S02]  /*0190*/  MOV R5, UR5 ;  /* 0x0000000500057c02 */ /* 0x000fe40008000f00 */
[----:B------:R-:W-:-:S09]  /*01a0*/  IADD3.X R3, PT, PT, RZ, R3, RZ, P0, !PT ;  /* 0x00000003ff037210 */ /* 0x000fd200007fe4ff */
.L_x_2:
[----:B------:R-:W2:Y:S04]  /*01b0*/  LDG.E R15, desc[UR10][R2.64+-0x20] ;  /* 0xffffe00a020f7981 */ /* 0x000ea8000c1e1900 */
[----:B------:R-:W2:Y:S04]  /*01c0*/  LDG.E R16, desc[UR10][R4.64+-0x20] ;  /* 0xffffe00a04107981 */ /* 0x000ea8000c1e1900 */
[----:B------:R-:W3:Y:S04]  /*01d0*/  LDG.E R24, desc[UR10][R2.64+-0x1c] ;  /* 0xffffe40a02187981 */ /* 0x000ee8000c1e1900 */
[----:B------:R-:W3:Y:S04]  /*01e0*/  LDG.E R25, desc[UR10][R4.64+-0x1c] ;  /* 0xffffe40a04197981 */ /* 0x000ee8000c1e1900 */
[----:B------:R-:W4:Y:S04]  /*01f0*/  LDG.E R19, desc[UR10][R2.64+-0x18] ;  /* 0xffffe80a02137981 */ /* 0x000f28000c1e1900 */
[----:B------:R-:W4:Y:S04]  /*0200*/  LDG.E R18, desc[UR10][R4.64+-0x18] ;  /* 0xffffe80a04127981 */ /* 0x000f28000c1e1900 */
[----:B------:R-:W5:Y:S04]  /*0210*/  LDG.E R20, desc[UR10][R2.64+-0x14] ;  /* 0xffffec0a02147981 */ /* 0x000f68000c1e1900 */
        /* <DEDUP_REMOVED lines=9> */
[----:B------:R-:W5:Y:S01]  /*02b0*/  LDG.E R17, desc[UR10][R4.64] ;  /* 0x0000000a04117981 */ /* 0x000f62000c1e1900 */
[----:B--2---:R-:W-:-:S03]  /*02c0*/  FFMA R15, R15, R16, R14 ;  /* 0x000000100f0f7223 */ /* 0x004fc6000000000e */
[----:B------:R-:W2:Y:S04]  /*02d0*/  LDG.E R16, desc[UR10][R2.64] ;  /* 0x0000000a02107981 */ /* 0x000ea8000c1e1900 */
[----:B------:R-:W2:Y:S01]  /*02e0*/  LDG.E R14, desc[UR10][R2.64+0x4] ;  /* 0x0000040a020e7981 */ /* 0x000ea2000c1e1900 */
[----:B---3--:R-:W-:-:S03]  /*02f0*/  FFMA R24, R24, R25, R15 ;  /* 0x0000001918187223 */ /* 0x008fc6000000000f */
[----:B------:R-:W3:Y:S01]  /*0300*/  LDG.E R15, desc[UR10][R4.64+0x4] ;  /* 0x0000040a040f7981 */ /* 0x000ee2000c1e1900 */
[----:B----4-:R-:W-:-:S03]  /*0310*/  FFMA R25, R19, R18, R24 ;  /* 0x0000001213197223 */ /* 0x010fc60000000018 */
[----:B------:R-:W4:Y:S04]  /*0320*/  LDG.E R18, desc[UR10][R2.64+0x8] ;  /* 0x0000080a02127981 */ /* 0x000f28000c1e1900 */
[----:B------:R-:W4:Y:S01]  /*0330*/  LDG.E R19, desc[UR10][R4.64+0x8] ;  /* 0x0000080a04137981 */ /* 0x000f22000c1e1900 */
[----:B-----5:R-:W-:-:S03]  /*0340*/  FFMA R25, R20, R21, R25 ;  /* 0x0000001514197223 */ /* 0x020fc60000000019 */
[----:B------:R-:W5:Y:S04]  /*0350*/  LDG.E R20, desc[UR10][R2.64+0xc] ;  /* 0x00000c0a02147981 */ /* 0x000f68000c1e1900 */
[----:B------:R-:W5:Y:S01]  /*0360*/  LDG.E R21, desc[UR10][R4.64+0xc] ;  /* 0x00000c0a04157981 */ /* 0x000f62000c1e1900 */
[----:B------:R-:W-:-:S03]  /*0370*/  FFMA R25, R22, R23, R25 ;  /* 0x0000001716197223 */ /* 0x000fc60000000019 */
[----:B------:R-:W5:Y:S04]  /*0380*/  LDG.E R22, desc[UR10][R2.64+0x10] ;  /* 0x0000100a02167981 */ /* 0x000f68000c1e1900 */
[----:B------:R-:W5:Y:S01]  /*0390*/  LDG.E R23, desc[UR10][R4.64+0x10] ;  /* 0x0000100a04177981 */ /* 0x000f62000c1e1900 */
[----:B------:R-:W-:-:S03]  /*03a0*/  FFMA R26, R12, R13, R25 ;  /* 0x0000000d0c1a7223 */ /* 0x000fc60000000019 */
[----:B------:R-:W5:Y:S04]  /*03b0*/  LDG.E R24, desc[UR10][R2.64+0x14] ;  /* 0x0000140a02187981 */ /* 0x000f68000c1e1900 */
[----:B------:R-:W5:Y:S04]  /*03c0*/  LDG.E R25, desc[UR10][R4.64+0x14] ;  /* 0x0000140a04197981 */ /* 0x000f68000c1e1900 */
[----:B------:R-:W5:Y:S01]  /*03d0*/  LDG.E R13, desc[UR10][R2.64+0x18] ;  /* 0x0000180a020d7981 */ /* 0x000f62000c1e1900 */
[----:B------:R-:W-:-:S03]  /*03e0*/  FFMA R27, R11, R8, R26 ;  /* 0x000000080b1b7223 */ /* 0x000fc6000000001a */
[----:B------:R-:W5:Y:S04]  /*03f0*/  LDG.E R12, desc[UR10][R4.64+0x18] ;  /* 0x0000180a040c7981 */ /* 0x000f68000c1e1900 */
[----:B------:R0:W5:Y:S04]  /*0400*/  LDG.E R8, desc[UR10][R2.64+0x1c] ;  /* 0x00001c0a02087981 */ /* 0x000168000c1e1900 */
[----:B------:R1:W5:Y:S01]  /*0410*/  LDG.E R11, desc[UR10][R4.64+0x1c] ;  /* 0x00001c0a040b7981 */ /* 0x000362000c1e1900 */
[----:B------:R-:W-:Y:S01]  /*0420*/  FFMA R9, R10, R9, R27 ;  /* 0x000000090a097223 */ /* 0x000fe2000000001b */
[----:B------:R-:W-:-:S04]  /*0430*/  UIADD3 UR9, UPT, UPT, UR9, 0x10, URZ ;  /* 0x0000001009097890 */ /* 0x000fc8000fffe0ff */
[----:B------:R-:W-:Y:S01]  /*0440*/  UISETP.NE.AND UP1, UPT, UR9, URZ, UPT ;  /* 0x000000ff0900728c */ /* 0x000fe2000bf25270 */
[----:B0-----:R-:W-:Y:S02]  /*0450*/  IADD3 R2, P0, PT, R2, 0x40, RZ ;  /* 0x0000004002027810 */ /* 0x001fe40007f1e0ff */
[----:B-1----:R-:W-:Y:S02]  /*0460*/  IADD3 R4, P1, PT, R4, 0x40, RZ ;  /* 0x0000004004047810 */ /* 0x002fe40007f3e0ff */
[----:B------:R-:W-:Y:S02]  /*0470*/  IADD3.X R3, PT, PT, RZ, R3, RZ, P0, !PT ;  /* 0x00000003ff037210 */ /* 0x000fe400007fe4ff */
[----:B------:R-:W-:Y:S01]  /*0480*/  IADD3.X R5, PT, PT, RZ, R5, RZ, P1, !PT ;  /* 0x00000005ff057210 */ /* 0x000fe20000ffe4ff */
[----:B--2---:R-:W-:-:S04]  /*0490*/  FFMA R9, R16, R17, R9 ;  /* 0x0000001110097223 */ /* 0x004fc80000000009 */
[----:B---3--:R-:W-:-:S04]  /*04a0*/  FFMA R9, R14, R15, R9 ;  /* 0x0000000f0e097223 */ /* 0x008fc80000000009 */
[----:B----4-:R-:W-:-:S04]  /*04b0*/  FFMA R9, R18, R19, R9 ;  /* 0x0000001312097223 */ /* 0x010fc80000000009 */
[----:B-----5:R-:W-:-:S04]  /*04c0*/  FFMA R9, R20, R21, R9 ;  /* 0x0000001514097223 */ /* 0x020fc80000000009 */
[----:B------:R-:W-:-:S04]  /*04d0*/  FFMA R9, R22, R23, R9 ;  /* 0x0000001716097223 */ /* 0x000fc80000000009 */
[----:B------:R-:W-:-:S04]  /*04e0*/  FFMA R24, R24, R25, R9 ;  /* 0x0000001918187223 */ /* 0x000fc80000000009 */
[----:B------:R-:W-:-:S04]  /*04f0*/  FFMA R13, R13, R12, R24 ;  /* 0x0000000c0d0d7223 */ /* 0x000fc80000000018 */
[----:B------:R-:W-:Y:S01]  /*0500*/  FFMA R14, R8, R11, R13 ;  /* 0x0000000b080e7223 */ /* 0x000fe2000000000d */
[----:B------:R-:W-:Y:S06]  /*0510*/  BRA.U UP1, `(.L_x_2) ;  /* 0xfffffffd01247547 */ /* 0x000fec000b83ffff */
.L_x_1:
[----:B------:R-:W-:Y:S05]  /*0520*/  BRA.U !UP0, `(.L_x_0) ;  /* 0x00000005086c7547 */ /* 0x000fea000b800000 */
[----:B------:R-:W-:Y:S02]  /*0530*/  UISETP.GE.U32.AND UP0, UPT, UR7, 0x8, UPT ;  /* 0x000000080700788c */ /* 0x000fe4000bf06070 */
[----:B------:R-:W-:-:S04]  /*0540*/  ULOP3.LUT UR5, UR6, 0x7, URZ, 0xc0, !UPT ;  /* 0x0000000706057892 */ /* 0x000fc8000f8ec0ff */
[----:B------:R-:W-:-:S03]  /*0550*/  UISETP.NE.AND UP1, UPT, UR5, URZ, UPT ;  /* 0x000000ff0500728c */ /* 0x000fc6000bf25270 */
[----:B------:R-:W-:Y:S08]  /*0560*/  BRA.U !UP0, `(.L_x_3) ;  /* 0x00000001088c7547 */ /* 0x000ff0000b800000 */
[----:B------:R-:W0:Y:S01]  /*0570*/  LDC.64 R8, c[0x0][0x388] ;  /* 0x0000e200ff087b82 */ /* 0x000e220000000a00 */
[----:B------:R-:W1:Y:S01]  /*0580*/  LDCU.64 UR8, c[0x0][0x388] ;  /* 0x00007100ff0877ac */ /* 0x000e620008000a00 */
[CC--:B------:R-:W-:Y:S02]  /*0590*/  IADD3 R3, PT, PT, R6.reuse, R7.reuse, RZ ;  /* 0x0000000706037210 */ /* 0x0c0fe40007ffe0ff */
[----:B------:R-:W-:-:S04]  /*05a0*/  IADD3 R10, P0, PT, R6, R7, RZ ;  /* 0x00000007060a7210 */ /* 0x000fc80007f1e0ff */
[----:B------:R-:W2:Y:S01]  /*05b0*/  LDC.64 R4, c[0x0][0x380] ;  /* 0x0000e000ff047b82 */ /* 0x000ea20000000a00 */
[----:B0-----:R-:W-:Y:S01]  /*05c0*/  IMAD.WIDE.U32 R8, R3, 0x4, R8 ;  /* 0x0000000403087825 */ /* 0x001fe200078e0008 */
[----:B------:R-:W-:Y:S02]  /*05d0*/  IADD3.X R3, PT, PT, RZ, RZ, RZ, P0, !PT ;  /* 0x000000ffff037210 */ /* 0x000fe400007fe4ff */
[C---:B-1----:R-:W-:Y:S02]  /*05e0*/  LEA R2, P0, R10.reuse, UR8, 0x2 ;  /* 0x000000080a027c11 */ /* 0x042fe4000f8010ff */
[----:B------:R-:W3:Y:S02]  /*05f0*/  LDG.E R11, desc[UR10][R8.64] ;  /* 0x0000000a080b7981 */ /* 0x000ee4000c1e1900 */
[----:B------:R-:W-:Y:S01]  /*0600*/  LEA.HI.X R3, R10, UR9, R3, 0x2, P0 ;  /* 0x000000090a037c11 */ /* 0x000fe200080f1403 */
[----:B--2---:R-:W-:-:S04]  /*0610*/  IMAD.WIDE.U32 R4, R7, 0x4, R4 ;  /* 0x0000000407047825 */ /* 0x004fc800078e0004 */
[----:B------:R-:W2:Y:S04]  /*0620*/  LDG.E R13, desc[UR10][R2.64+0x4] ;  /* 0x0000040a020d7981 */ /* 0x000ea8000c1e1900 */
[----:B------:R-:W3:Y:S04]  /*0630*/  LDG.E R10, desc[UR10][R4.64] ;  /* 0x0000000a040a7981 */ /* 0x000ee8000c1e1900 */
[----:B------:R-:W2:Y:S04]  /*0640*/  LDG.E R12, desc[UR10][R4.64+0x4] ;  /* 0x0000040a040c7981 */ /* 0x000ea8000c1e1900 */
        /* <DEDUP_REMOVED lines=12> */
[----:B------:R-:W-:Y:S01]  /*0710*/  IADD3 R7, PT, PT, R7, 0x8, RZ ;  /* 0x0000000807077810 */ /* 0x000fe20007ffe0ff */
[----:B---3--:R-:W-:-:S04]  /*0720*/  FFMA R10, R11, R10, R14 ;  /* 0x0000000a0b0a7223 */ /* 0x008fc8000000000e */
[----:B--2---:R-:W-:-:S04]  /*0730*/  FFMA R10, R13, R12, R10 ;  /* 0x0000000c0d0a7223 */ /* 0x004fc8000000000a */
[----:B----4-:R-:W-:-:S04]  /*0740*/  FFMA R10, R15, R16, R10 ;  /* 0x000000100f0a7223 */ /* 0x010fc8000000000a */
[----:B-----5:R-:W-:-:S04]  /*0750*/  FFMA R10, R17, R18, R10 ;  /* 0x00000012110a7223 */ /* 0x020fc8000000000a */
[----:B------:R-:W-:-:S04]  /*0760*/  FFMA R10, R19, R20, R10 ;  /* 0x00000014130a7223 */ /* 0x000fc8000000000a */
[----:B------:R-:W-:-:S04]  /*0770*/  FFMA R21, R21, R22, R10 ;  /* 0x0000001615157223 */ /* 0x000fc8000000000a */
[----:B------:R-:W-:-:S04]  /*0780*/  FFMA R8, R8, R9, R21 ;  /* 0x0000000908087223 */ /* 0x000fc80000000015 */
[----:B------:R-:W-:-:S07]  /*0790*/  FFMA R14, R23, R24, R8 ;  /* 0x00000018170e7223 */ /* 0x000fce0000000008 */
.L_x_3:
        /* <DEDUP_REMOVED lines=12> */
[----:B-1----:R-:W-:-:S03]  /*0860*/  LEA R2, P0, R10, UR6, 0x2 ;  /* 0x000000060a027c11 */ /* 0x002fc6000f8010ff */
[----:B------:R-:W3:Y:S01]  /*0870*/  LDG.E R9, desc[UR10][R8.64] ;  /* 0x0000000a08097981 */ /* 0x000ee2000c1e1900 */
        /* <DEDUP_REMOVED lines=8> */
[----:B------:R-:W5:Y:S01]  /*0900*/  LDG.E R16, desc[UR10][R4.64+0xc] ;  /* 0x00000c0a04107981 */ /* 0x000f62000c1e1900 */
[----:B------:R-:W-:Y:S01]  /*0910*/  IADD3 R7, PT, PT, R7, 0x4, RZ ;  /* 0x0000000407077810 */ /* 0x000fe20007ffe0ff */
[----:B---3--:R-:W-:-:S04]  /*0920*/  FFMA R10, R9, R10, R14 ;  /* 0x0000000a090a7223 */ /* 0x008fc8000000000e */
[----:B--2---:R-:W-:-:S04]  /*0930*/  FFMA R10, R11, R12, R10 ;  /* 0x0000000c0b0a7223 */ /* 0x004fc8000000000a */
[----:B----4-:R-:W-:-:S04]  /*0940*/  FFMA R10, R13, R15, R10 ;  /* 0x0000000f0d0a7223 */ /* 0x010fc8000000000a */
[----:B-----5:R-:W-:-:S07]  /*0950*/  FFMA R14, R17, R16, R10 ;  /* 0x00000010110e7223 */ /* 0x020fce000000000a */
.L_x_4:
[----:B------:R-:W-:Y:S05]  /*0960*/  BRA.U !UP1, `(.L_x_0) ;  /* 0x00000001095c7547 */ /* 0x000fea000b800000 */
[----:B------:R-:W0:Y:S01]  /*0970*/  LDC.64 R2, c[0x0][0x380] ;  /* 0x0000e000ff027b82 */ /* 0x000e220000000a00 */
[----:B------:R-:W-:Y:S01]  /*0980*/  IADD3 R9, PT, PT, R6, R7, RZ ;  /* 0x0000000706097210 */ /* 0x000fe20007ffe0ff */
[----:B------:R-:W-:-:S06]  /*0990*/  UIADD3 UR4, UPT, UPT, -UR4, URZ, URZ ;  /* 0x000000ff04047290 */ /* 0x000fcc000fffe1ff */
[----:B------:R-:W1:Y:S01]  /*09a0*/  LDC.64 R4, c[0x0][0x388] ;  /* 0x0000e200ff047b82 */ /* 0x000e620000000a00 */
[----:B0-----:R-:W-:-:S03]  /*09b0*/  IMAD.WIDE.U32 R2, R7, 0x4, R2 ;  /* 0x0000000407027825 */ /* 0x001fc600078e0002 */
[----:B------:R-:W-:Y:S01]  /*09c0*/  MOV R6, R2 ;  /* 0x0000000200067202 */ /* 0x000fe20000000f00 */
[----:B-1----:R-:W-:Y:S01]  /*09d0*/  IMAD.WIDE.U32 R4, R9, 0x4, R4 ;  /* 0x0000000409047825 */ /* 0x002fe200078e0004 */
[----:B------:R-:W-:Y:S02]  /*09e0*/  MOV R9, R3 ;  /* 0x0000000300097202 */ /* 0x000fe40000000f00 */
[----:B------:R-:W-:Y:S02]  /*09f0*/  MOV R2, R4 ;  /* 0x0000000400027202 */ /* 0x000fe40000000f00 */
[----:B------:R-:W-:-:S07]  /*0a00*/  MOV R7, R5 ;  /* 0x0000000500077202 */ /* 0x000fce0000000f00 */
.L_x_5:
[----:B------:R-:W-:Y:S02]  /*0a10*/  MOV R3, R7 ;  /* 0x0000000700037202 */ /* 0x000fe40000000f00 */
[----:B------:R-:W-:Y:S02]  /*0a20*/  MOV R4, R6 ;  /* 0x0000000600047202 */ /* 0x000fe40000000f00 */
[----:B------:R-:W-:Y:S02]  /*0a30*/  MOV R5, R9 ;  /* 0x0000000900057202 */ /* 0x000fe40000000f00 */
[----:B------:R0:W2:Y:S04]  /*0a40*/  LDG.E R3, desc[UR10][R2.64] ;  /* 0x0000000a02037981 */ /* 0x0000a8000c1e1900 */
[----:B------:R-:W2:Y:S01]  /*0a50*/  LDG.E R4, desc[UR10][R4.64] ;  /* 0x0000000a04047981 */ /* 0x000ea2000c1e1900 */
[----:B------:R-:W-:Y:S01]  /*0a60*/  UIADD3 UR4, UPT, UPT, UR4, 0x1, URZ ;  /* 0x0000000104047890 */ /* 0x000fe2000fffe0ff */
[----:B------:R-:W-:-:S03]  /*0a70*/  IADD3 R6, P0, PT, R6, 0x4, RZ ;  /* 0x0000000406067810 */ /* 0x000fc60007f1e0ff */
[----:B------:R-:W-:Y:S01]  /*0a80*/  UISETP.NE.AND UP0, UPT, UR4, URZ, UPT ;  /* 0x000000ff0400728c */ /* 0x000fe2000bf05270 */
[----:B0-----:R-:W-:Y:S02]  /*0a90*/  IADD3 R2, P1, PT, R2, 0x4, RZ ;  /* 0x0000000402027810 */ /* 0x001fe40007f3e0ff */
[----:B------:R-:W-:Y:S02]  /*0aa0*/  IADD3.X R9, PT, PT, RZ, R9, RZ, P0, !PT ;  /* 0x00000009ff097210 */ /* 0x000fe400007fe4ff */
[----:B------:R-:W-:Y:S01]  /*0ab0*/  IADD3.X R7, PT, PT, RZ, R7, RZ, P1, !PT ;  /* 0x00000007ff077210 */ /* 0x000fe20000ffe4ff */
[----:B--2---:R-:W-:-:S03]  /*0ac0*/  FFMA R14, R3, R4, R14 ;  /* 0x00000004030e7223 */ /* 0x004fc6000000000e */
[----:B------:R-:W-:Y:S05]  /*0ad0*/  BRA.U UP0, `(.L_x_5) ;  /* 0xfffffffd00cc7547 */ /* 0x000fea000b83ffff */
.L_x_0:
[----:B------:R-:W1:Y:S02]  /*0ae0*/  LDC.64 R2, c[0x0][0x380] ;  /* 0x0000e000ff027b82 */ /* 0x000e640000000a00 */
[----:B-1----:R-:W-:-:S05]  /*0af0*/  IMAD.WIDE.U32 R2, R0, 0x4, R2 ;  /* 0x0000000400027825 */ /* 0x002fca00078e0002 */
[----:B------:R-:W-:Y:S01]  /*0b00*/  STG.E desc[UR10][R2.64], R14 ;  /* 0x0000000e02007986 */ /* 0x000fe2000c10190a */
[----:B------:R-:W-:Y:S05]  /*0b10*/  EXIT ;  /* 0x000000000000794d */ /* 0x000fea0003800000 */
.L_x_6:
[----:B------:R-:W-:-:S00]  /*0b20*/  BRA `(.L_x_6) ;  /* 0xfffffffc00fc7947 */ /* 0x000fc0000383ffff */
[----:B------:R-:W-:-:S00]  /*0b30*/  NOP ;  /* 0x0000000000007918 */ /* 0x000fc00000000000 */
        /* <DEDUP_REMOVED lines=12> */
.L_x_7:


//--------------------- .nv.shared.reserved.0     --------------------------
	.section	.nv.shared.reserved.0,"aw",@nobits
	.weak		__nv_reservedSMEM_offset_0_alias
	.size		__nv_reservedSMEM_offset_0_alias, 0, 64
	.other		__nv_reservedSMEM_offset_0_alias,@"STO_CUDA_RESERVED_SHARED STV_DEFAULT"
__nv_reservedSMEM_offset_0_alias:
	.zero		0
	.zero		64


//--------------------- .nv.constant0._Z15applyGateKernelPfPKfi --------------------------
	.section	.nv.constant0._Z15applyGateKernelPfPKfi,"a",@progbits
	.sectionflags	@""
	.align	4
.nv.constant0._Z15applyGateKernelPfPKfi:
	.zero		916


//--------------------- SYMBOLS --------------------------

	.type		.nv.reservedSmem.offset0,@object
	.size		.nv.reservedSmem.offset0,0x4
